//
// Generated by NVIDIA NVVM Compiler
//
// Compiler Build ID: CL-36424714
// Cuda compilation tools, release 13.0, V13.0.88
// Based on NVVM 20.0.0
//

.version 9.0
.target sm_100
.address_size 64

	// .globl	AtomicPointPoolTest
// randStates has been demoted
.const .align 4 .b8 cshift1[16] = {6, 0, 0, 0, 2, 0, 0, 0, 13, 0, 0, 0, 3};
.const .align 4 .b8 cshift2[16] = {13, 0, 0, 0, 27, 0, 0, 0, 21, 0, 0, 0, 12};
.const .align 4 .b8 cshift3[16] = {18, 0, 0, 0, 2, 0, 0, 0, 7, 0, 0, 0, 13};
.const .align 4 .b8 coffset[16] = {254, 255, 255, 255, 248, 255, 255, 255, 240, 255, 255, 255, 128, 255, 255, 255};
// shift1 has been demoted
// shift2 has been demoted
// shift3 has been demoted
// offset has been demoted

.visible .entry AtomicPointPoolTest(
	.param .u64 .ptr .align 1 AtomicPointPoolTest_param_0,
	.param .u64 .ptr .align 1 AtomicPointPoolTest_param_1
)
{
	.reg .pred 	%p<3>;
	.reg .b32 	%r<157>;
	.reg .b32 	%f<17>;
	.reg .b64 	%rd<40>;
	// demoted variable
	.shared .align 4 .b8 randStates[128];
	// demoted variable
	.shared .align 4 .b8 shift1[16];
	// demoted variable
	.shared .align 4 .b8 shift2[16];
	// demoted variable
	.shared .align 4 .b8 shift3[16];
	// demoted variable
	.shared .align 4 .b8 offset[16];
	ld.param.u64 	%rd2, [AtomicPointPoolTest_param_0];
	ld.param.u64 	%rd3, [AtomicPointPoolTest_param_1];
	mov.u32 	%r1, %tid.x;
	setp.gt.u32 	%p1, %r1, 3;
	@%p1 bra 	$L__BB0_2;
	mul.wide.u32 	%rd4, %r1, 4;
	mov.u64 	%rd5, cshift1;
	add.s64 	%rd6, %rd5, %rd4;
	ld.const.u32 	%r15, [%rd6];
	shl.b32 	%r16, %r1, 2;
	mov.u32 	%r17, shift1;
	add.s32 	%r18, %r17, %r16;
	st.shared.u32 	[%r18], %r15;
	mov.u64 	%rd7, cshift2;
	add.s64 	%rd8, %rd7, %rd4;
	ld.const.u32 	%r19, [%rd8];
	mov.u32 	%r20, shift2;
	add.s32 	%r21, %r20, %r16;
	st.shared.u32 	[%r21], %r19;
	mov.u64 	%rd9, cshift3;
	add.s64 	%rd10, %rd9, %rd4;
	ld.const.u32 	%r22, [%rd10];
	mov.u32 	%r23, shift3;
	add.s32 	%r24, %r23, %r16;
	st.shared.u32 	[%r24], %r22;
	mov.u64 	%rd11, coffset;
	add.s64 	%rd12, %rd11, %rd4;
	ld.const.u32 	%r25, [%rd12];
	mov.u32 	%r26, offset;
	add.s32 	%r27, %r26, %r16;
	st.shared.u32 	[%r27], %r25;
$L__BB0_2:
	cvta.to.global.u64 	%rd1, %rd2;
	mov.u32 	%r29, %ctaid.x;
	shl.b32 	%r30, %r29, 5;
	add.s32 	%r31, %r30, %r1;
	cvta.to.global.u64 	%rd13, %rd3;
	mul.wide.u32 	%rd14, %r31, 4;
	add.s64 	%rd15, %rd13, %rd14;
	ld.global.u32 	%r32, [%rd15];
	shl.b32 	%r33, %r1, 2;
	mov.u32 	%r34, randStates;
	add.s32 	%r35, %r34, %r33;
	st.shared.u32 	[%r35], %r32;
	and.b32  	%r36, %r33, 124;
	add.s32 	%r2, %r34, %r36;
	and.b32  	%r37, %r33, 12;
	mov.u32 	%r38, shift1;
	add.s32 	%r39, %r38, %r37;
	ld.shared.u32 	%r3, [%r39];
	mov.u32 	%r40, shift2;
	add.s32 	%r41, %r40, %r37;
	ld.shared.u32 	%r4, [%r41];
	mov.u32 	%r42, offset;
	add.s32 	%r43, %r42, %r37;
	ld.shared.u32 	%r5, [%r43];
	mov.u32 	%r44, shift3;
	add.s32 	%r45, %r44, %r37;
	ld.shared.u32 	%r6, [%r45];
	add.s32 	%r46, %r33, 4;
	and.b32  	%r47, %r46, 124;
	add.s32 	%r7, %r34, %r47;
	add.s32 	%r48, %r33, 8;
	and.b32  	%r49, %r48, 124;
	add.s32 	%r8, %r34, %r49;
	add.s32 	%r50, %r33, 12;
	and.b32  	%r51, %r50, 124;
	add.s32 	%r9, %r34, %r51;
	ld.shared.u32 	%r155, [%r2];
	mov.b32 	%r156, 0;
$L__BB0_3:
	shl.b32 	%r52, %r155, %r3;
	xor.b32  	%r53, %r52, %r155;
	shr.u32 	%r54, %r53, %r4;
	and.b32  	%r55, %r5, %r155;
	shl.b32 	%r56, %r55, %r6;
	xor.b32  	%r57, %r56, %r54;
	st.shared.u32 	[%r2], %r57;
	ld.shared.u32 	%r58, [%r7];
	ld.shared.u32 	%r59, [%r8];
	ld.shared.u32 	%r60, [%r9];
	xor.b32  	%r61, %r58, %r59;
	xor.b32  	%r62, %r61, %r60;
	xor.b32  	%r63, %r62, %r57;
	shl.b32 	%r64, %r57, %r3;
	xor.b32  	%r65, %r64, %r57;
	shr.u32 	%r66, %r65, %r4;
	and.b32  	%r67, %r5, %r57;
	shl.b32 	%r68, %r67, %r6;
	xor.b32  	%r69, %r68, %r66;
	st.shared.u32 	[%r2], %r69;
	ld.shared.u32 	%r70, [%r7];
	ld.shared.u32 	%r71, [%r8];
	ld.shared.u32 	%r72, [%r9];
	xor.b32  	%r73, %r70, %r71;
	xor.b32  	%r74, %r73, %r72;
	xor.b32  	%r75, %r74, %r69;
	shl.b32 	%r76, %r75, 4;
	cvt.u64.u32 	%rd16, %r76;
	and.b64  	%rd17, %rd16, 4080;
	add.s64 	%rd18, %rd1, %rd17;
	shl.b32 	%r77, %r63, 4;
	cvt.u64.u32 	%rd19, %r77;
	and.b64  	%rd20, %rd19, 4080;
	add.s64 	%rd21, %rd1, %rd20;
	ld.global.v4.f32 	{%f1, %f2, %f3, %f4}, [%rd21];
	st.global.v4.f32 	[%rd18], {%f1, %f2, %f3, %f4};
	shl.b32 	%r78, %r69, %r3;
	xor.b32  	%r79, %r78, %r69;
	shr.u32 	%r80, %r79, %r4;
	and.b32  	%r81, %r5, %r69;
	shl.b32 	%r82, %r81, %r6;
	xor.b32  	%r83, %r82, %r80;
	st.shared.u32 	[%r2], %r83;
	ld.shared.u32 	%r84, [%r7];
	ld.shared.u32 	%r85, [%r8];
	ld.shared.u32 	%r86, [%r9];
	xor.b32  	%r87, %r84, %r85;
	xor.b32  	%r88, %r87, %r86;
	xor.b32  	%r89, %r88, %r83;
	shl.b32 	%r90, %r83, %r3;
	xor.b32  	%r91, %r90, %r83;
	shr.u32 	%r92, %r91, %r4;
	and.b32  	%r93, %r5, %r83;
	shl.b32 	%r94, %r93, %r6;
	xor.b32  	%r95, %r94, %r92;
	st.shared.u32 	[%r2], %r95;
	ld.shared.u32 	%r96, [%r7];
	ld.shared.u32 	%r97, [%r8];
	ld.shared.u32 	%r98, [%r9];
	xor.b32  	%r99, %r96, %r97;
	xor.b32  	%r100, %r99, %r98;
	xor.b32  	%r101, %r100, %r95;
	shl.b32 	%r102, %r101, 4;
	cvt.u64.u32 	%rd22, %r102;
	and.b64  	%rd23, %rd22, 4080;
	add.s64 	%rd24, %rd1, %rd23;
	shl.b32 	%r103, %r89, 4;
	cvt.u64.u32 	%rd25, %r103;
	and.b64  	%rd26, %rd25, 4080;
	add.s64 	%rd27, %rd1, %rd26;
	ld.global.v4.f32 	{%f5, %f6, %f7, %f8}, [%rd27];
	st.global.v4.f32 	[%rd24], {%f5, %f6, %f7, %f8};
	shl.b32 	%r104, %r95, %r3;
	xor.b32  	%r105, %r104, %r95;
	shr.u32 	%r106, %r105, %r4;
	and.b32  	%r107, %r5, %r95;
	shl.b32 	%r108, %r107, %r6;
	xor.b32  	%r109, %r108, %r106;
	st.shared.u32 	[%r2], %r109;
	ld.shared.u32 	%r110, [%r7];
	ld.shared.u32 	%r111, [%r8];
	ld.shared.u32 	%r112, [%r9];
	xor.b32  	%r113, %r110, %r111;
	xor.b32  	%r114, %r113, %r112;
	xor.b32  	%r115, %r114, %r109;
	shl.b32 	%r116, %r109, %r3;
	xor.b32  	%r117, %r116, %r109;
	shr.u32 	%r118, %r117, %r4;
	and.b32  	%r119, %r5, %r109;
	shl.b32 	%r120, %r119, %r6;
	xor.b32  	%r121, %r120, %r118;
	st.shared.u32 	[%r2], %r121;
	ld.shared.u32 	%r122, [%r7];
	ld.shared.u32 	%r123, [%r8];
	ld.shared.u32 	%r124, [%r9];
	xor.b32  	%r125, %r122, %r123;
	xor.b32  	%r126, %r125, %r124;
	xor.b32  	%r127, %r126, %r121;
	shl.b32 	%r128, %r127, 4;
	cvt.u64.u32 	%rd28, %r128;
	and.b64  	%rd29, %rd28, 4080;
	add.s64 	%rd30, %rd1, %rd29;
	shl.b32 	%r129, %r115, 4;
	cvt.u64.u32 	%rd31, %r129;
	and.b64  	%rd32, %rd31, 4080;
	add.s64 	%rd33, %rd1, %rd32;
	ld.global.v4.f32 	{%f9, %f10, %f11, %f12}, [%rd33];
	st.global.v4.f32 	[%rd30], {%f9, %f10, %f11, %f12};
	shl.b32 	%r130, %r121, %r3;
	xor.b32  	%r131, %r130, %r121;
	shr.u32 	%r132, %r131, %r4;
	and.b32  	%r133, %r5, %r121;
	shl.b32 	%r134, %r133, %r6;
	xor.b32  	%r135, %r134, %r132;
	st.shared.u32 	[%r2], %r135;
	ld.shared.u32 	%r136, [%r7];
	ld.shared.u32 	%r137, [%r8];
	ld.shared.u32 	%r138, [%r9];
	xor.b32  	%r139, %r136, %r137;
	xor.b32  	%r140, %r139, %r138;
	xor.b32  	%r141, %r140, %r135;
	shl.b32 	%r142, %r135, %r3;
	xor.b32  	%r143, %r142, %r135;
	shr.u32 	%r144, %r143, %r4;
	and.b32  	%r145, %r5, %r135;
	shl.b32 	%r146, %r145, %r6;
	xor.b32  	%r155, %r146, %r144;
	st.shared.u32 	[%r2], %r155;
	ld.shared.u32 	%r147, [%r7];
	ld.shared.u32 	%r148, [%r8];
	ld.shared.u32 	%r149, [%r9];
	xor.b32  	%r150, %r147, %r148;
	xor.b32  	%r151, %r150, %r149;
	xor.b32  	%r152, %r151, %r155;
	shl.b32 	%r153, %r152, 4;
	cvt.u64.u32 	%rd34, %r153;
	and.b64  	%rd35, %rd34, 4080;
	add.s64 	%rd36, %rd1, %rd35;
	shl.b32 	%r154, %r141, 4;
	cvt.u64.u32 	%rd37, %r154;
	and.b64  	%rd38, %rd37, 4080;
	add.s64 	%rd39, %rd1, %rd38;
	ld.global.v4.f32 	{%f13, %f14, %f15, %f16}, [%rd39];
	st.global.v4.f32 	[%rd36], {%f13, %f14, %f15, %f16};
	add.s32 	%r156, %r156, 4;
	setp.ne.s32 	%p2, %r156, 256;
	@%p2 bra 	$L__BB0_3;
	ret;

}


// ===== COMPILED SASS (sm_100) =====

	.target	sm_100

	.elftype	@"ET_EXEC"


//--------------------- .note.nv.tkinfo           --------------------------
	.section	.note.nv.tkinfo,"",@"SHT_NOTE"
	.sectionflags	@"SHF_NOTE_NV_TKINFO"
	.tkinfo
        /*0018*/ 	.word	0x00000002
        /*0030*/ 	.string	""
        /*0030*/ 	.string	"ptxas"
        /*0030*/ 	.string	"Cuda compilation tools, release 13.0, V13.0.88"
        /*0030*/ 	.string	"Build cuda_13.0.r13.0/compiler.36424714_0"
        /*0030*/ 	.string	"-arch sm_100 -m 64 "



//--------------------- .note.nv.cuinfo           --------------------------
	.section	.note.nv.cuinfo,"",@"SHT_NOTE"
	.sectionflags	@"SHF_NOTE_NV_CUINFO"
        /*0018*/ 	.short	0x0002
        /*001a*/ 	.short	0x0064
        /*001c*/ 	.short	0x0082
	.zero		2


//--------------------- .nv.info                  --------------------------
	.section	.nv.info,"",@"SHT_CUDA_INFO"
	.align	4


	//----- nvinfo : EIATTR_REGCOUNT
	.align		4
        /*0000*/ 	.byte	0x04, 0x2f
        /*0002*/ 	.short	(.L_5 - .L_4)
	.align		4
.L_4:
        /*0004*/ 	.word	index@(AtomicPointPoolTest)
        /*0008*/ 	.word	0x00000019


	//----- nvinfo : EIATTR_FRAME_SIZE
	.align		4
.L_5:
        /*000c*/ 	.byte	0x04, 0x11
        /*000e*/ 	.short	(.L_7 - .L_6)
	.align		4
.L_6:
        /*0010*/ 	.word	index@(AtomicPointPoolTest)
        /*0014*/ 	.word	0x00000000


	//----- nvinfo : EIATTR_MIN_STACK_SIZE
	.align		4
.L_7:
        /*0018*/ 	.byte	0x04, 0x12
        /*001a*/ 	.short	(.L_9 - .L_8)
	.align		4
.L_8:
        /*001c*/ 	.word	index@(AtomicPointPoolTest)
        /*0020*/ 	.word	0x00000000
.L_9:


//--------------------- .nv.compat                --------------------------
	.section	.nv.compat,"",@"SHT_CUDA_COMPAT_INFO"
	.align	4
        /*0000*/ 	.byte	0x02, 0x09, 0x00, 0x00, 0x02, 0x02, 0x01, 0x00, 0x02, 0x05, 0x05, 0x00, 0x03, 0x07, 0x01, 0x01
        /*0010*/ 	.byte	0x02, 0x03, 0x00, 0x00, 0x02, 0x06, 0x01, 0x00, 0x04, 0x0b, 0x08, 0x00, 0x09, 0x00, 0x00, 0x00
        /*0020*/ 	.byte	0x00, 0x00, 0x00, 0x00


//--------------------- .nv.info.AtomicPointPoolTest --------------------------
	.section	.nv.info.AtomicPointPoolTest,"",@"SHT_CUDA_INFO"
	.sectionflags	@""
	.align	4


	//----- nvinfo : EIATTR_CUDA_API_VERSION
	.align		4
        /*0000*/ 	.byte	0x04, 0x37
        /*0002*/ 	.short	(.L_11 - .L_10)
.L_10:
        /*0004*/ 	.word	0x00000082


	//----- nvinfo : EIATTR_KPARAM_INFO
	.align		4
.L_11:
        /*0008*/ 	.byte	0x04, 0x17
        /*000a*/ 	.short	(.L_13 - .L_12)
.L_12:
        /*000c*/ 	.word	0x00000000
        /*0010*/ 	.short	0x0001
        /*0012*/ 	.short	0x0008
        /*0014*/ 	.byte	0x00, 0xf5, 0x21, 0x00


	//----- nvinfo : EIATTR_KPARAM_INFO
	.align		4
.L_13:
        /*0018*/ 	.byte	0x04, 0x17
        /*001a*/ 	.short	(.L_15 - .L_14)
.L_14:
        /*001c*/ 	.word	0x00000000
        /*0020*/ 	.short	0x0000
        /*0022*/ 	.short	0x0000
        /*0024*/ 	.byte	0x00, 0xf5, 0x21, 0x00


	//----- nvinfo : EIATTR_SPARSE_MMA_MASK
	.align		4
.L_15:
        /*0028*/ 	.byte	0x03, 0x50
        /*002a*/ 	.short	0x0000


	//----- nvinfo : EIATTR_MAXREG_COUNT
	.align		4
        /*002c*/ 	.byte	0x03, 0x1b
        /*002e*/ 	.short	0x00ff


	//----- nvinfo : EIATTR_MERCURY_ISA_VERSION
	.align		4
        /*0030*/ 	.byte	0x03, 0x5f
        /*0032*/ 	.short	0x0101


	//----- nvinfo : EIATTR_VRC_CTA_INIT_COUNT
	.align		4
        /*0034*/ 	.byte	0x02, 0x4a
	.zero		1
	.zero		1


	//----- nvinfo : EIATTR_EXIT_INSTR_OFFSETS
	.align		4
        /*0038*/ 	.byte	0x04, 0x1c
        /*003a*/ 	.short	(.L_17 - .L_16)


	//   ....[0]....
.L_16:
        /*003c*/ 	.word	0x00000ca0


	//----- nvinfo : EIATTR_CRS_STACK_SIZE
	.align		4
.L_17:
        /*0040*/ 	.byte	0x04, 0x1e
        /*0042*/ 	.short	(.L_19 - .L_18)
.L_18:
        /*0044*/ 	.word	0x00000000


	//----- nvinfo : EIATTR_CBANK_PARAM_SIZE
	.align		4
.L_19:
        /*0048*/ 	.byte	0x03, 0x19
        /*004a*/ 	.short	0x0010


	//----- nvinfo : EIATTR_PARAM_CBANK
	.align		4
        /*004c*/ 	.byte	0x04, 0x0a
        /*004e*/ 	.short	(.L_21 - .L_20)
	.align		4
.L_20:
        /*0050*/ 	.word	index@(.nv.constant0.AtomicPointPoolTest)
        /*0054*/ 	.short	0x0380
        /*0056*/ 	.short	0x0010


	//----- nvinfo : EIATTR_SW_WAR
	.align		4
.L_21:
        /*0058*/ 	.byte	0x04, 0x36
        /*005a*/ 	.short	(.L_23 - .L_22)
.L_22:
        /*005c*/ 	.word	0x00000008
.L_23:


//--------------------- .nv.callgraph             --------------------------
	.section	.nv.callgraph,"",@"SHT_CUDA_CALLGRAPH"
	.align	4
	.sectionentsize	8
	.align		4
        /*0000*/ 	.word	0x00000000
	.align		4
        /*0004*/ 	.word	0xffffffff
	.align		4
        /*0008*/ 	.word	0x00000000
	.align		4
        /*000c*/ 	.word	0xfffffffe
	.align		4
        /*0010*/ 	.word	0x00000000
	.align		4
        /*0014*/ 	.word	0xfffffffd
	.align		4
        /*0018*/ 	.word	0x00000000
	.align		4
        /*001c*/ 	.word	0xfffffffc


//--------------------- .nv.constant3             --------------------------
	.section	.nv.constant3,"a",@progbits
	.align	4
.nv.constant3:
	.type		cshift1,@object
	.size		cshift1,(cshift2 - cshift1)
cshift1:
        /*0000*/ 	.byte	0x06, 0x00, 0x00, 0x00, 0x02, 0x00, 0x00, 0x00, 0x0d, 0x00, 0x00, 0x00, 0x03, 0x00, 0x00, 0x00
	.type		cshift2,@object
	.size		cshift2,(cshift3 - cshift2)
cshift2:
        /*0010*/ 	.byte	0x0d, 0x00, 0x00, 0x00, 0x1b, 0x00, 0x00, 0x00, 0x15, 0x00, 0x00, 0x00, 0x0c, 0x00, 0x00, 0x00
	.type		cshift3,@object
	.size		cshift3,(coffset - cshift3)
cshift3:
        /*0020*/ 	.byte	0x12, 0x00, 0x00, 0x00, 0x02, 0x00, 0x00, 0x00, 0x07, 0x00, 0x00, 0x00, 0x0d, 0x00, 0x00, 0x00
	.type		coffset,@object
	.size		coffset,(.L_3 - coffset)
coffset:
        /*0030*/ 	.byte	0xfe, 0xff, 0xff, 0xff, 0xf8, 0xff, 0xff, 0xff, 0xf0, 0xff, 0xff, 0xff, 0x80, 0xff, 0xff, 0xff
.L_3:


//--------------------- .text.AtomicPointPoolTest --------------------------
	.section	.text.AtomicPointPoolTest,"ax",@progbits
	.align	128
        .global         AtomicPointPoolTest
        .type           AtomicPointPoolTest,@function
        .size           AtomicPointPoolTest,(.L_x_4 - AtomicPointPoolTest)
        .other          AtomicPointPoolTest,@"STO_CUDA_ENTRY STV_DEFAULT"
AtomicPointPoolTest:
.text.AtomicPointPoolTest:
[----:B------:R-:W-:Y:S01]  /*0000*/  LDC R1, c[0x0][0x37c] ;  /* 0x0000df00ff017b82 */ /* 0x000fe20000000800 */
[----:B------:R-:W0:Y:S07]  /*0010*/  S2R R11, SR_TID.X ;  /* 0x00000000000b7919 */ /* 0x000e2e0000002100 */
[----:B------:R-:W1:Y:S01]  /*0020*/  LDC.64 R2, c[0x0][0x388] ;  /* 0x0000e200ff027b82 */ /* 0x000e620000000a00 */
[----:B------:R-:W2:Y:S01]  /*0030*/  LDCU.64 UR10, c[0x0][0x358] ;  /* 0x00006b00ff0a77ac */ /* 0x000ea20008000a00 */
[----:B------:R-:W0:Y:S02]  /*0040*/  S2R R0, SR_CTAID.X ;  /* 0x0000000000007919 */ /* 0x000e240000002500 */
[----:B0-----:R-:W-:-:S04]  /*0050*/  IMAD R5, R0, 0x20, R11 ;  /* 0x0000002000057824 */ /* 0x001fc800078e020b */
[----:B-1----:R-:W-:-:S05]  /*0060*/  IMAD.WIDE.U32 R2, R5, 0x4, R2 ;  /* 0x0000000405027825 */ /* 0x002fca00078e0002 */
[----:B--2---:R0:W5:Y:S01]  /*0070*/  LDG.E R10, desc[UR10][R2.64] ;  /* 0x0000000a020a7981 */ /* 0x004162000c1e1900 */
[----:B------:R-:W-:Y:S01]  /*0080*/  ISETP.GT.U32.AND P0, PT, R11, 0x3, PT ;  /* 0x000000030b00780c */ /* 0x000fe20003f04070 */
[----:B------:R-:W-:-:S12]  /*0090*/  BSSY.RECONVERGENT B0, `(.L_x_0) ;  /* 0x0000019000007945 */ /* 0x000fd80003800200 */
[----:B0-----:R-:W-:Y:S05]  /*00a0*/  @P0 BRA `(.L_x_1) ;  /* 0x00000000005c0947 */ /* 0x001fea0003800000 */
[----:B------:R-:W-:Y:S01]  /*00b0*/  IMAD.SHL.U32 R0, R11, 0x4, RZ ;  /* 0x000000040b007824 */ /* 0x000fe200078e00ff */
[----:B------:R-:W0:Y:S01]  /*00c0*/  S2UR UR8, SR_CgaCtaId ;  /* 0x00000000000879c3 */ /* 0x000e220000008800 */
[----:B------:R-:W-:Y:S02]  /*00d0*/  UMOV UR4, 0x400 ;  /* 0x0000040000047882 */ /* 0x000fe40000000000 */
[----:B------:R-:W-:Y:S02]  /*00e0*/  UIADD3 UR5, UPT, UPT, UR4, 0x80, URZ ;  /* 0x0000008004057890 */ /* 0x000fe4000fffe0ff */
[----:B------:R-:W-:Y:S02]  /*00f0*/  UIADD3 UR6, UPT, UPT, UR4, 0x90, URZ ;  /* 0x0000009004067890 */ /* 0x000fe4000fffe0ff */
[----:B------:R-:W-:Y:S01]  /*0100*/  UIADD3 UR7, UPT, UPT, UR4, 0xa0, URZ ;  /* 0x000000a004077890 */ /* 0x000fe2000fffe0ff */
[----:B------:R-:W1:Y:S01]  /*0110*/  LDC R2, c[0x3][R0] ;  /* 0x00c0000000027b82 */ /* 0x000e620000000800 */
[----:B------:R-:W-:-:S07]  /*0120*/  UIADD3 UR4, UPT, UPT, UR4, 0xb0, URZ ;  /* 0x000000b004047890 */ /* 0x000fce000fffe0ff */
[----:B------:R-:W2:Y:S08]  /*0130*/  LDC R4, c[0x3][R0+0x10] ;  /* 0x00c0040000047b82 */ /* 0x000eb00000000800 */
[----:B------:R-:W3:Y:S01]  /*0140*/  LDC R6, c[0x3][R0+0x20] ;  /* 0x00c0080000067b82 */ /* 0x000ee20000000800 */
[----:B0-----:R-:W-:Y:S02]  /*0150*/  ULEA UR5, UR8, UR5, 0x18 ;  /* 0x0000000508057291 */ /* 0x001fe4000f8ec0ff */
[----:B------:R-:W-:-:S02]  /*0160*/  ULEA UR6, UR8, UR6, 0x18 ;  /* 0x0000000608067291 */ /* 0x000fc4000f8ec0ff */
[----:B------:R-:W-:Y:S02]  /*0170*/  ULEA UR7, UR8, UR7, 0x18 ;  /* 0x0000000708077291 */ /* 0x000fe4000f8ec0ff */
[----:B------:R-:W-:Y:S01]  /*0180*/  ULEA UR4, UR8, UR4, 0x18 ;  /* 0x0000000408047291 */ /* 0x000fe2000f8ec0ff */
[----:B------:R-:W0:Y:S01]  /*0190*/  LDC R8, c[0x3][R0+0x30] ;  /* 0x00c00c0000087b82 */ /* 0x000e220000000800 */
[C---:B------:R-:W-:Y:S02]  /*01a0*/  LEA R3, R11.reuse, UR5, 0x2 ;  /* 0x000000050b037c11 */ /* 0x040fe4000f8e10ff */
[C---:B------:R-:W-:Y:S02]  /*01b0*/  LEA R5, R11.reuse, UR6, 0x2 ;  /* 0x000000060b057c11 */ /* 0x040fe4000f8e10ff */
[C---:B------:R-:W-:Y:S02]  /*01c0*/  LEA R7, R11.reuse, UR7, 0x2 ;  /* 0x000000070b077c11 */ /* 0x040fe4000f8e10ff */
[----:B------:R-:W-:Y:S01]  /*01d0*/  LEA R9, R11, UR4, 0x2 ;  /* 0x000000040b097c11 */ /* 0x000fe2000f8e10ff */
[----:B-1----:R1:W-:Y:S04]  /*01e0*/  STS [R3], R2 ;  /* 0x0000000203007388 */ /* 0x0023e80000000800 */
[----:B--2---:R1:W-:Y:S04]  /*01f0*/  STS [R5], R4 ;  /* 0x0000000405007388 */ /* 0x0043e80000000800 */
[----:B---3--:R1:W-:Y:S04]  /*0200*/  STS [R7], R6 ;  /* 0x0000000607007388 */ /* 0x0083e80000000800 */
[----:B0-----:R1:W-:Y:S02]  /*0210*/  STS [R9], R8 ;  /* 0x0000000809007388 */ /* 0x0013e40000000800 */
.L_x_1:
[----:B------:R-:W-:Y:S05]  /*0220*/  BSYNC.RECONVERGENT B0 ;  /* 0x0000000000007941 */ /* 0x000fea0003800200 */
.L_x_0:
[----:B------:R-:W0:Y:S01]  /*0230*/  S2UR UR5, SR_CgaCtaId ;  /* 0x00000000000579c3 */ /* 0x000e220000008800 */
[----:B------:R-:W-:Y:S01]  /*0240*/  UMOV UR4, 0x400 ;  /* 0x0000040000047882 */ /* 0x000fe20000000000 */
[----:B-1----:R-:W-:Y:S01]  /*0250*/  IMAD.SHL.U32 R5, R11, 0x4, RZ ;  /* 0x000000040b057824 */ /* 0x002fe200078e00ff */
[----:B------:R-:W-:Y:S02]  /*0260*/  UIADD3 UR8, UPT, UPT, UR4, 0xb0, URZ ;  /* 0x000000b004087890 */ /* 0x000fe4000fffe0ff */
[----:B------:R-:W-:Y:S01]  /*0270*/  UIADD3 UR6, UPT, UPT, UR4, 0x80, URZ ;  /* 0x0000008004067890 */ /* 0x000fe2000fffe0ff */
[C---:B------:R-:W-:Y:S01]  /*0280*/  VIADD R14, R5.reuse, 0x4 ;  /* 0x00000004050e7836 */ /* 0x040fe20000000000 */
[C---:B------:R-:W-:Y:S01]  /*0290*/  LOP3.LUT R4, R5.reuse, 0xc, RZ, 0xc0, !PT ;  /* 0x0000000c05047812 */ /* 0x040fe200078ec0ff */
[----:B------:R-:W-:Y:S01]  /*02a0*/  UIADD3 UR7, UPT, UPT, UR4, 0x90, URZ ;  /* 0x0000009004077890 */ /* 0x000fe2000fffe0ff */
[C---:B------:R-:W-:Y:S01]  /*02b0*/  LOP3.LUT R0, R5.reuse, 0x7c, RZ, 0xc0, !PT ;  /* 0x0000007c05007812 */ /* 0x040fe200078ec0ff */
[C---:B------:R-:W-:Y:S01]  /*02c0*/  VIADD R15, R5.reuse, 0x8 ;  /* 0x00000008050f7836 */ /* 0x040fe20000000000 */
[----:B------:R-:W-:Y:S01]  /*02d0*/  LOP3.LUT R14, R14, 0x7c, RZ, 0xc0, !PT ;  /* 0x0000007c0e0e7812 */ /* 0x000fe200078ec0ff */
[----:B------:R-:W-:-:S03]  /*02e0*/  VIADD R16, R5, 0xc ;  /* 0x0000000c05107836 */ /* 0x000fc60000000000 */
[----:B------:R-:W-:Y:S02]  /*02f0*/  LOP3.LUT R15, R15, 0x7c, RZ, 0xc0, !PT ;  /* 0x0000007c0f0f7812 */ /* 0x000fe400078ec0ff */
[----:B------:R-:W-:Y:S01]  /*0300*/  LOP3.LUT R16, R16, 0x7c, RZ, 0xc0, !PT ;  /* 0x0000007c10107812 */ /* 0x000fe200078ec0ff */
[----:B0-----:R-:W-:Y:S02]  /*0310*/  ULEA UR9, UR5, UR4, 0x18 ;  /* 0x0000000405097291 */ /* 0x001fe4000f8ec0ff */
[----:B------:R-:W-:Y:S02]  /*0320*/  ULEA UR8, UR5, UR8, 0x18 ;  /* 0x0000000805087291 */ /* 0x000fe4000f8ec0ff */
[----:B------:R-:W-:Y:S02]  /*0330*/  UIADD3 UR4, UPT, UPT, UR4, 0xa0, URZ ;  /* 0x000000a004047890 */ /* 0x000fe4000fffe0ff */
[----:B------:R-:W-:Y:S02]  /*0340*/  ULEA UR6, UR5, UR6, 0x18 ;  /* 0x0000000605067291 */ /* 0x000fe4000f8ec0ff */
[----:B------:R-:W-:Y:S01]  /*0350*/  ULEA UR7, UR5, UR7, 0x18 ;  /* 0x0000000705077291 */ /* 0x000fe2000f8ec0ff */
[----:B-----5:R0:W-:Y:S01]  /*0360*/  STS [R5+UR9], R10 ;  /* 0x0000000a05007988 */ /* 0x0201e20008000809 */
[----:B------:R-:W-:-:S03]  /*0370*/  ULEA UR4, UR5, UR4, 0x18 ;  /* 0x0000000405047291 */ /* 0x000fc6000f8ec0ff */
[----:B------:R0:W1:Y:S04]  /*0380*/  LDS R12, [R4+UR8] ;  /* 0x00000008040c7984 */ /* 0x0000680008000800 */
[----:B------:R0:W2:Y:S04]  /*0390*/  LDS R17, [R0+UR9] ;  /* 0x0000000900117984 */ /* 0x0000a80008000800 */
[----:B------:R0:W3:Y:S04]  /*03a0*/  LDS R2, [R4+UR6] ;  /* 0x0000000604027984 */ /* 0x0000e80008000800 */
[----:B------:R0:W4:Y:S01]  /*03b0*/  LDS R3, [R4+UR7] ;  /* 0x0000000704037984 */ /* 0x0001220008000800 */
[----:B------:R-:W0:Y:S03]  /*03c0*/  LDCU.64 UR6, c[0x0][0x380] ;  /* 0x00007000ff0677ac */ /* 0x000e260008000a00 */
[----:B------:R0:W0:Y:S01]  /*03d0*/  LDS R13, [R4+UR4] ;  /* 0x00000004040d7984 */ /* 0x0000220008000800 */
[----:B------:R-:W-:-:S05]  /*03e0*/  UMOV UR4, URZ ;  /* 0x000000ff00047c82 */ /* 0x000fca0008000000 */
.L_x_2:
[----:B0-23--:R-:W-:Y:S02]  /*03f0*/  SHF.L.U32 R4, R17, R2, RZ ;  /* 0x0000000211047219 */ /* 0x00dfe400000006ff */
[-C--:B-1----:R-:W-:Y:S02]  /*0400*/  LOP3.LUT R6, R12, R17.reuse, RZ, 0xc0, !PT ;  /* 0x000000110c067212 */ /* 0x082fe400078ec0ff */
[----:B------:R-:W-:Y:S02]  /*0410*/  LOP3.LUT R4, R4, R17, RZ, 0x3c, !PT ;  /* 0x0000001104047212 */ /* 0x000fe400078e3cff */
[----:B------:R-:W-:Y:S02]  /*0420*/  SHF.L.U32 R5, R6, R13, RZ ;  /* 0x0000000d06057219 */ /* 0x000fe400000006ff */
[----:B----4-:R-:W-:-:S04]  /*0430*/  SHF.R.U32.HI R4, RZ, R3, R4 ;  /* 0x00000003ff047219 */ /* 0x010fc80000011604 */
[----:B------:R-:W-:-:S05]  /*0440*/  LOP3.LUT R9, R5, R4, RZ, 0x3c, !PT ;  /* 0x0000000405097212 */ /* 0x000fca00078e3cff */
[----:B------:R-:W-:Y:S04]  /*0450*/  STS [R0+UR9], R9 ;  /* 0x0000000900007988 */ /* 0x000fe80008000809 */
[----:B------:R-:W-:Y:S04]  /*0460*/  LDS R4, [R14+UR9] ;  /* 0x000000090e047984 */ /* 0x000fe80008000800 */
[----:B------:R-:W-:Y:S04]  /*0470*/  LDS R5, [R15+UR9] ;  /* 0x000000090f057984 */ /* 0x000fe80008000800 */
[----:B------:R-:W0:Y:S02]  /*0480*/  LDS R6, [R16+UR9] ;  /* 0x0000000910067984 */ /* 0x000e240008000800 */
[----:B0-----:R-:W-:-:S04]  /*0490*/  LOP3.LUT R4, R6, R4, R5, 0x96, !PT ;  /* 0x0000000406047212 */ /* 0x001fc800078e9605 */
[----:B------:R-:W-:-:S05]  /*04a0*/  LOP3.LUT R4, R4, R9, RZ, 0x3c, !PT ;  /* 0x0000000904047212 */ /* 0x000fca00078e3cff */
[----:B------:R-:W-:-:S05]  /*04b0*/  IMAD.SHL.U32 R4, R4, 0x10, RZ ;  /* 0x0000001004047824 */ /* 0x000fca00078e00ff */
[----:B------:R-:W-:-:S04]  /*04c0*/  LOP3.LUT R4, R4, 0xff0, RZ, 0xc0, !PT ;  /* 0x00000ff004047812 */ /* 0x000fc800078ec0ff */
[----:B------:R-:W-:-:S05]  /*04d0*/  IADD3 R4, P0, PT, R4, UR6, RZ ;  /* 0x0000000604047c10 */ /* 0x000fca000ff1e0ff */
[----:B------:R-:W-:-:S06]  /*04e0*/  IMAD.X R5, RZ, RZ, UR7, P0 ;  /* 0x00000007ff057e24 */ /* 0x000fcc00080e06ff */
[----:B------:R-:W2:Y:S01]  /*04f0*/  LDG.E.128 R4, desc[UR10][R4.64] ;  /* 0x0000000a04047981 */ /* 0x000ea2000c1e1d00 */
[----:B------:R-:W-:Y:S02]  /*0500*/  SHF.L.U32 R8, R9, R2, RZ ;  /* 0x0000000209087219 */ /* 0x000fe400000006ff */
[-C--:B------:R-:W-:Y:S02]  /*0510*/  LOP3.LUT R10, R12, R9.reuse, RZ, 0xc0, !PT ;  /* 0x000000090c0a7212 */ /* 0x080fe400078ec0ff */
[----:B------:R-:W-:Y:S02]  /*0520*/  LOP3.LUT R8, R8, R9, RZ, 0x3c, !PT ;  /* 0x0000000908087212 */ /* 0x000fe400078e3cff */
[----:B------:R-:W-:Y:S02]  /*0530*/  SHF.L.U32 R9, R10, R13, RZ ;  /* 0x0000000d0a097219 */ /* 0x000fe400000006ff */
[----:B------:R-:W-:-:S04]  /*0540*/  SHF.R.U32.HI R8, RZ, R3, R8 ;  /* 0x00000003ff087219 */ /* 0x000fc80000011608 */
[----:B------:R-:W-:-:S04]  /*0550*/  LOP3.LUT R9, R9, R8, RZ, 0x3c, !PT ;  /* 0x0000000809097212 */ /* 0x000fc800078e3cff */
[----:B------:R-:W-:Y:S01]  /*0560*/  SHF.L.U32 R8, R9, R2, RZ ;  /* 0x0000000209087219 */ /* 0x000fe200000006ff */
[----:B------:R-:W-:Y:S01]  /*0570*/  STS [R0+UR9], R9 ;  /* 0x0000000900007988 */ /* 0x000fe20008000809 */
[-C--:B------:R-:W-:Y:S02]  /*0580*/  LOP3.LUT R10, R12, R9.reuse, RZ, 0xc0, !PT ;  /* 0x000000090c0a7212 */ /* 0x080fe400078ec0ff */
[----:B------:R-:W-:Y:S01]  /*0590*/  LOP3.LUT R8, R8, R9, RZ, 0x3c, !PT ;  /* 0x0000000908087212 */ /* 0x000fe200078e3cff */
[----:B------:R-:W-:Y:S01]  /*05a0*/  LDS R11, [R15+UR9] ;  /* 0x000000090f0b7984 */ /* 0x000fe20008000800 */
[----:B------:R-:W-:Y:S02]  /*05b0*/  SHF.L.U32 R17, R10, R13, RZ ;  /* 0x0000000d0a117219 */ /* 0x000fe400000006ff */
[----:B------:R-:W-:Y:S01]  /*05c0*/  SHF.R.U32.HI R8, RZ, R3, R8 ;  /* 0x00000003ff087219 */ /* 0x000fe20000011608 */
[----:B------:R-:W-:Y:S03]  /*05d0*/  LDS R10, [R16+UR9] ;  /* 0x00000009100a7984 */ /* 0x000fe60008000800 */
[----:B------:R-:W-:-:S02]  /*05e0*/  LOP3.LUT R17, R17, R8, RZ, 0x3c, !PT ;  /* 0x0000000811117212 */ /* 0x000fc400078e3cff */
[----:B------:R-:W0:Y:S04]  /*05f0*/  LDS R8, [R14+UR9] ;  /* 0x000000090e087984 */ /* 0x000e280008000800 */
[----:B------:R-:W-:Y:S04]  /*0600*/  STS [R0+UR9], R17 ;  /* 0x0000001100007988 */ /* 0x000fe80008000809 */
[----:B------:R-:W-:Y:S04]  /*0610*/  LDS R18, [R14+UR9] ;  /* 0x000000090e127984 */ /* 0x000fe80008000800 */
[----:B------:R-:W-:Y:S04]  /*0620*/  LDS R19, [R15+UR9] ;  /* 0x000000090f137984 */ /* 0x000fe80008000800 */
[----:B------:R-:W1:Y:S01]  /*0630*/  LDS R20, [R16+UR9] ;  /* 0x0000000910147984 */ /* 0x000e620008000800 */
[----:B0-----:R-:W-:-:S04]  /*0640*/  LOP3.LUT R8, R10, R8, R11, 0x96, !PT ;  /* 0x000000080a087212 */ /* 0x001fc800078e960b */
[----:B------:R-:W-:-:S05]  /*0650*/  LOP3.LUT R8, R8, R9, RZ, 0x3c, !PT ;  /* 0x0000000908087212 */ /* 0x000fca00078e3cff */
[----:B------:R-:W-:Y:S01]  /*0660*/  IMAD.SHL.U32 R8, R8, 0x10, RZ ;  /* 0x0000001008087824 */ /* 0x000fe200078e00ff */
[----:B-1----:R-:W-:-:S04]  /*0670*/  LOP3.LUT R18, R20, R18, R19, 0x96, !PT ;  /* 0x0000001214127212 */ /* 0x002fc800078e9613 */
[----:B------:R-:W-:Y:S02]  /*0680*/  LOP3.LUT R19, R8, 0xff0, RZ, 0xc0, !PT ;  /* 0x00000ff008137812 */ /* 0x000fe400078ec0ff */
[----:B------:R-:W-:-:S05]  /*0690*/  LOP3.LUT R18, R18, R17, RZ, 0x3c, !PT ;  /* 0x0000001112127212 */ /* 0x000fca00078e3cff */
[----:B------:R-:W-:-:S05]  /*06a0*/  IMAD.SHL.U32 R18, R18, 0x10, RZ ;  /* 0x0000001012127824 */ /* 0x000fca00078e00ff */
[----:B------:R-:W-:Y:S02]  /*06b0*/  LOP3.LUT R8, R18, 0xff0, RZ, 0xc0, !PT ;  /* 0x00000ff012087812 */ /* 0x000fe400078ec0ff */
[----:B------:R-:W-:Y:S02]  /*06c0*/  IADD3 R18, P0, PT, R19, UR6, RZ ;  /* 0x0000000613127c10 */ /* 0x000fe4000ff1e0ff */
[----:B------:R-:W-:-:S03]  /*06d0*/  IADD3 R8, P1, PT, R8, UR6, RZ ;  /* 0x0000000608087c10 */ /* 0x000fc6000ff3e0ff */
[----:B------:R-:W-:Y:S02]  /*06e0*/  IMAD.X R19, RZ, RZ, UR7, P0 ;  /* 0x00000007ff137e24 */ /* 0x000fe400080e06ff */
[----:B------:R-:W-:-:S03]  /*06f0*/  IMAD.X R9, RZ, RZ, UR7, P1 ;  /* 0x00000007ff097e24 */ /* 0x000fc600088e06ff */
[----:B--2---:R-:W-:Y:S04]  /*0700*/  STG.E.128 desc[UR10][R18.64], R4 ;  /* 0x0000000412007986 */ /* 0x004fe8000c101d0a */
[----:B------:R-:W2:Y:S01]  /*0710*/  LDG.E.128 R8, desc[UR10][R8.64] ;  /* 0x0000000a08087981 */ /* 0x000ea2000c1e1d00 */
[----:B------:R-:W-:Y:S02]  /*0720*/  SHF.L.U32 R20, R17, R2, RZ ;  /* 0x0000000211147219 */ /* 0x000fe400000006ff */
[-C--:B------:R-:W-:Y:S02]  /*0730*/  LOP3.LUT R22, R12, R17.reuse, RZ, 0xc0, !PT ;  /* 0x000000110c167212 */ /* 0x080fe400078ec0ff */
[----:B------:R-:W-:Y:S02]  /*0740*/  LOP3.LUT R20, R20, R17, RZ, 0x3c, !PT ;  /* 0x0000001114147212 */ /* 0x000fe400078e3cff */
[----:B------:R-:W-:-:S02]  /*0750*/  SHF.L.U32 R17, R22, R13, RZ ;  /* 0x0000000d16117219 */ /* 0x000fc400000006ff */
        /* <DEDUP_REMOVED lines=10> */
[----:B------:R-:W-:Y:S01]  /*0800*/  LOP3.LUT R17, R22, R17, RZ, 0x3c, !PT ;  /* 0x0000001116117212 */ /* 0x000fe200078e3cff */
        /* <DEDUP_REMOVED lines=53> */
[----:B------:R-:W-:Y:S01]  /*0b60*/  SHF.L.U32 R20, R17, R2, RZ ;  /* 0x0000000211147219 */ /* 0x000fe200000006ff */
[----:B------:R-:W-:Y:S01]  /*0b70*/  UIADD3 UR4, UPT, UPT, UR4, 0x4, URZ ;  /* 0x0000000404047890 */ /* 0x000fe2000fffe0ff */
[-C--:B------:R-:W-:Y:S02]  /*0b80*/  LOP3.LUT R22, R12, R17.reuse, RZ, 0xc0, !PT ;  /* 0x000000110c167212 */ /* 0x080fe400078ec0ff */
[----:B------:R-:W-:Y:S01]  /*0b90*/  LOP3.LUT R20, R20, R17, RZ, 0x3c, !PT ;  /* 0x0000001114147212 */ /* 0x000fe200078e3cff */
[----:B------:R-:W-:Y:S01]  /*0ba0*/  UISETP.NE.AND UP0, UPT, UR4, 0x100, UPT ;  /* 0x000001000400788c */ /* 0x000fe2000bf05270 */
[----:B------:R-:W-:-:S02]  /*0bb0*/  SHF.L.U32 R17, R22, R13, RZ ;  /* 0x0000000d16117219 */ /* 0x000fc400000006ff */
[----:B------:R-:W-:-:S04]  /*0bc0*/  SHF.R.U32.HI R20, RZ, R3, R20 ;  /* 0x00000003ff147219 */ /* 0x000fc80000011614 */
        /* <DEDUP_REMOVED lines=10> */
[----:B------:R-:W-:-:S05]  /*0c70*/  IMAD.X R5, RZ, RZ, UR7, P0 ;  /* 0x00000007ff057e24 */ /* 0x000fca00080e06ff */
[----:B--2---:R0:W-:Y:S01]  /*0c80*/  STG.E.128 desc[UR10][R4.64], R8 ;  /* 0x0000000804007986 */ /* 0x0041e2000c101d0a */
[----:B------:R-:W-:Y:S05]  /*0c90*/  BRA.U UP0, `(.L_x_2) ;  /* 0xfffffff500d47547 */ /* 0x000fea000b83ffff */
[----:B------:R-:W-:Y:S05]  /*0ca0*/  EXIT ;  /* 0x000000000000794d */ /* 0x000fea0003800000 */
.L_x_3:
[----:B------:R-:W-:-:S00]  /*0cb0*/  BRA `(.L_x_3) ;  /* 0xfffffffc00fc7947 */ /* 0x000fc0000383ffff */
[----:B------:R-:W-:-:S00]  /*0cc0*/  NOP ;  /* 0x0000000000007918 */ /* 0x000fc00000000000 */
        /* <DEDUP_REMOVED lines=11> */
.L_x_4:


//--------------------- .nv.shared.AtomicPointPoolTest --------------------------
	.section	.nv.shared.AtomicPointPoolTest,"aw",@nobits
	.sectionflags	@""
	.align	4
.nv.shared.AtomicPointPoolTest:
	.zero		1216


//--------------------- .nv.shared.reserved.0     --------------------------
	.section	.nv.shared.reserved.0,"aw",@nobits
	.weak		__nv_reservedSMEM_offset_0_alias
	.size		__nv_reservedSMEM_offset_0_alias, 0, 64
	.other		__nv_reservedSMEM_offset_0_alias,@"STO_CUDA_RESERVED_SHARED STV_DEFAULT"
__nv_reservedSMEM_offset_0_alias:
	.zero		0
	.zero		64


//--------------------- .nv.constant0.AtomicPointPoolTest --------------------------
	.section	.nv.constant0.AtomicPointPoolTest,"a",@progbits
	.sectionflags	@""
	.align	4
.nv.constant0.AtomicPointPoolTest:
	.zero		912


//--------------------- SYMBOLS --------------------------

	.type		.nv.reservedSmem.offset0,@object
	.size		.nv.reservedSmem.offset0,0x4
	.type		.nv.reservedSmem.cap,@object
	.size		.nv.reservedSmem.cap,0x4
